	.headerflags	@"EF_CUDA_TEXMODE_UNIFIED EF_CUDA_64BIT_ADDRESS EF_CUDA_ACCELERATORS EF_CUDA_SM90 EF_CUDA_VIRTUAL_SM(EF_CUDA_SM90)"
	.elftype	@"ET_EXEC"


//--------------------- .nv.info                  --------------------------
	.section	.nv.info,"",@"SHT_CUDA_INFO"
	.align	4


	//----- nvinfo : EIATTR_REGCOUNT
	.align		4
        /*0000*/ 	.byte	0x04, 0x2f
        /*0002*/ 	.short	(.L_1 - .L_0)
	.align		4
.L_0:
        /*0004*/ 	.word	index@(triton_poi_fused_addmm_13)
        /*0008*/ 	.word	0x0000000c


	//----- nvinfo : EIATTR_MIN_STACK_SIZE
	.align		4
.L_1:
        /*000c*/ 	.byte	0x04, 0x12
        /*000e*/ 	.short	(.L_3 - .L_2)
	.align		4
.L_2:
        /*0010*/ 	.word	index@(triton_poi_fused_addmm_13)
        /*0014*/ 	.word	0x00000000


	//----- nvinfo : EIATTR_FRAME_SIZE
	.align		4
.L_3:
        /*0018*/ 	.byte	0x04, 0x11
        /*001a*/ 	.short	(.L_5 - .L_4)
	.align		4
.L_4:
        /*001c*/ 	.word	index@(triton_poi_fused_addmm_13)
        /*0020*/ 	.word	0x00000000


	//----- nvinfo : EIATTR_MIN_STACK_SIZE
	.align		4
.L_5:
        /*0024*/ 	.byte	0x04, 0x12
        /*0026*/ 	.short	(.L_7 - .L_6)
	.align		4
.L_6:
        /*0028*/ 	.word	index@(triton_poi_fused_addmm_13)
        /*002c*/ 	.word	0x00000000
.L_7:


//--------------------- .nv.info.triton_poi_fused_addmm_13 --------------------------
	.section	.nv.info.triton_poi_fused_addmm_13,"",@"SHT_CUDA_INFO"
	.sectionflags	@""
	.align	4


	//----- nvinfo : EIATTR_CUDA_API_VERSION
	.align		4
        /*0000*/ 	.byte	0x04, 0x37
        /*0002*/ 	.short	(.L_9 - .L_8)
.L_8:
        /*0004*/ 	.word	0x0000007c


	//----- nvinfo : EIATTR_KPARAM_INFO
	.align		4
.L_9:
        /*0008*/ 	.byte	0x04, 0x17
        /*000a*/ 	.short	(.L_11 - .L_10)
.L_10:
        /*000c*/ 	.word	0x00000000
        /*0010*/ 	.short	0x0002
        /*0012*/ 	.short	0x0010
        /*0014*/ 	.byte	0x00, 0xf0, 0x11, 0x00


	//----- nvinfo : EIATTR_KPARAM_INFO
	.align		4
.L_11:
        /*0018*/ 	.byte	0x04, 0x17
        /*001a*/ 	.short	(.L_13 - .L_12)
.L_12:
        /*001c*/ 	.word	0x00000000
        /*0020*/ 	.short	0x0001
        /*0022*/ 	.short	0x0008
        /*0024*/ 	.byte	0x00, 0xf4, 0x21, 0x00


	//----- nvinfo : EIATTR_KPARAM_INFO
	.align		4
.L_13:
        /*0028*/ 	.byte	0x04, 0x17
        /*002a*/ 	.short	(.L_15 - .L_14)
.L_14:
        /*002c*/ 	.word	0x00000000
        /*0030*/ 	.short	0x0000
        /*0032*/ 	.short	0x0000
        /*0034*/ 	.byte	0x00, 0xf4, 0x21, 0x00


	//----- nvinfo : EIATTR_SPARSE_MMA_MASK
	.align		4
.L_15:
        /*0038*/ 	.byte	0x03, 0x50
        /*003a*/ 	.short	0x0000


	//----- nvinfo : EIATTR_MAXREG_COUNT
	.align		4
        /*003c*/ 	.byte	0x03, 0x1b
        /*003e*/ 	.short	0x00ff


	//----- nvinfo : EIATTR_EXIT_INSTR_OFFSETS
	.align		4
        /*0040*/ 	.byte	0x04, 0x1c
        /*0042*/ 	.short	(.L_17 - .L_16)


	//   ....[0]....
.L_16:
        /*0044*/ 	.word	0x00000100


	//   ....[1]....
        /*0048*/ 	.word	0x00000120


	//----- nvinfo : EIATTR_REQNTID
	.align		4
.L_17:
        /*004c*/ 	.byte	0x04, 0x10
        /*004e*/ 	.short	(.L_19 - .L_18)
.L_18:
        /*0050*/ 	.word	0x00000020
        /*0054*/ 	.word	0x00000001
        /*0058*/ 	.word	0x00000001


	//----- nvinfo : EIATTR_CBANK_PARAM_SIZE
	.align		4
.L_19:
        /*005c*/ 	.byte	0x03, 0x19
        /*005e*/ 	.short	0x0014


	//----- nvinfo : EIATTR_PARAM_CBANK
	.align		4
        /*0060*/ 	.byte	0x04, 0x0a
        /*0062*/ 	.short	(.L_21 - .L_20)
	.align		4
.L_20:
        /*0064*/ 	.word	index@(.nv.constant0.triton_poi_fused_addmm_13)
        /*0068*/ 	.short	0x0210
        /*006a*/ 	.short	0x0014


	//----- nvinfo : EIATTR_SW_WAR
	.align		4
.L_21:
        /*006c*/ 	.byte	0x04, 0x36
        /*006e*/ 	.short	(.L_23 - .L_22)
.L_22:
        /*0070*/ 	.word	0x00000008
.L_23:


//--------------------- .nv.callgraph             --------------------------
	.section	.nv.callgraph,"",@"SHT_CUDA_CALLGRAPH"
	.align	4
	.sectionentsize	8
	.align		4
        /*0000*/ 	.word	0x00000000
	.align		4
        /*0004*/ 	.word	0xffffffff
	.align		4
        /*0008*/ 	.word	0x00000000
	.align		4
        /*000c*/ 	.word	0xfffffffe
	.align		4
        /*0010*/ 	.word	0x00000000
	.align		4
        /*0014*/ 	.word	0xfffffffd
	.align		4
        /*0018*/ 	.word	0x00000000
	.align		4
        /*001c*/ 	.word	0xfffffffc


//--------------------- .text.triton_poi_fused_addmm_13 --------------------------
	.section	.text.triton_poi_fused_addmm_13,"ax",@progbits
	.align	128
        .global         triton_poi_fused_addmm_13
        .type           triton_poi_fused_addmm_13,@function
        .size           triton_poi_fused_addmm_13,(.L_x_1 - triton_poi_fused_addmm_13)
        .other          triton_poi_fused_addmm_13,@"STO_CUDA_ENTRY STV_DEFAULT"
triton_poi_fused_addmm_13:
.text.triton_poi_fused_addmm_13:
[----:B------:R-:W0:Y:S02]  /*0000*/  LDC R1, c[0x0][0x28] ;  /* 0x00000a00ff017b82 */ /* 0x000e240000000800 */
[----:B------:R-:W1:Y:S01]  /*0010*/  S2R R6, SR_TID.X ;  /* 0x0000000000067919 */ /* 0x000e620000002100 */
[----:B------:R-:W2:Y:S01]  /*0020*/  LDC.64 R2, c[0x0][0x210] ;  /* 0x00008400ff027b82 */ /* 0x000ea20000000a00 */
[----:B------:R-:W-:Y:S01]  /*0030*/  IMAD.MOV.U32 R9, RZ, RZ, RZ ;  /* 0x000000ffff097224 */ /* 0x000fe200078e00ff */
[----:B------:R-:W-:Y:S01]  /*0040*/  ULDC.64 UR4, c[0x0][0x208] ;  /* 0x0000820000047ab9 */ /* 0x000fe20000000a00 */
[----:B------:R-:W3:Y:S01]  /*0050*/  S2R R7, SR_CTAID.X ;  /* 0x0000000000077919 */ /* 0x000ee20000002500 */
[----:B-1----:R-:W-:-:S05]  /*0060*/  LOP3.LUT R0, R6, 0xf, RZ, 0xc0, !PT ;  /* 0x0000000f06007812 */ /* 0x002fca00078ec0ff */
[----:B---3--:R-:W-:-:S05]  /*0070*/  IMAD R7, R7, 0x10, R0 ;  /* 0x0000001007077824 */ /* 0x008fca00078e0200 */
[C---:B------:R-:W-:Y:S02]  /*0080*/  ISETP.GE.AND P0, PT, R7.reuse, 0x10, PT ;  /* 0x000000100700780c */ /* 0x040fe40003f06270 */
[----:B------:R-:W-:-:S05]  /*0090*/  SHF.L.U32 R5, R7, 0x4, RZ ;  /* 0x0000000407057819 */ /* 0x000fca00000006ff */
[----:B--2---:R-:W-:Y:S02]  /*00a0*/  IMAD.WIDE R2, R5, 0x4, R2 ;  /* 0x0000000405027825 */ /* 0x004fe400078e0202 */
[----:B------:R-:W1:Y:S04]  /*00b0*/  LDC.64 R4, c[0x0][0x218] ;  /* 0x00008600ff047b82 */ /* 0x000e680000000a00 */
[----:B------:R2:W5:Y:S01]  /*00c0*/  @!P0 LDG.E.EL R9, desc[UR4][R2.64+0x24] ;  /* 0x0000240402098981 */ /* 0x000562000c2e1900 */
[----:B------:R-:W-:-:S04]  /*00d0*/  LOP3.LUT P0, RZ, R6, 0x10, RZ, 0xc0, !PT ;  /* 0x0000001006ff7812 */ /* 0x000fc8000780c0ff */
[C---:B------:R-:W-:Y:S01]  /*00e0*/  ISETP.LT.AND P0, PT, R7.reuse, 0x10, !P0 ;  /* 0x000000100700780c */ /* 0x040fe20004701270 */
[----:B-1----:R-:W-:-:S12]  /*00f0*/  IMAD.WIDE R4, R7, 0x4, R4 ;  /* 0x0000000407047825 */ /* 0x002fd800078e0204 */
[----:B--2---:R-:W-:Y:S05]  /*0100*/  @!P0 EXIT ;  /* 0x000000000000894d */ /* 0x004fea0003800000 */
[----:B-----5:R-:W-:Y:S01]  /*0110*/  STG.E desc[UR4][R4.64], R9 ;  /* 0x0000000904007986 */ /* 0x020fe2000c101904 */
[----:B------:R-:W-:Y:S05]  /*0120*/  EXIT ;  /* 0x000000000000794d */ /* 0x000fea0003800000 */
.L_x_0:
[----:B------:R-:W-:-:S00]  /*0130*/  BRA `(.L_x_0) ;  /* 0xfffffffc00fc7947 */ /* 0x000fc0000383ffff */
[----:B------:R-:W-:-:S00]  /*0140*/  NOP ;  /* 0x0000000000007918 */ /* 0x000fc00000000000 */
        /* <DEDUP_REMOVED lines=11> */
.L_x_1:


//--------------------- .nv.constant0.triton_poi_fused_addmm_13 --------------------------
	.section	.nv.constant0.triton_poi_fused_addmm_13,"a",@progbits
	.sectionflags	@""
	.align	4
.nv.constant0.triton_poi_fused_addmm_13:
	.zero		548
